//
// Generated by NVIDIA NVVM Compiler
//
// Compiler Build ID: CL-36424714
// Cuda compilation tools, release 13.0, V13.0.88
// Based on NVVM 20.0.0
//

.version 9.0
.target sm_100
.address_size 64

	// .globl	_Z6vecAddPKiS0_Pii

.visible .entry _Z6vecAddPKiS0_Pii(
	.param .u64 .ptr .align 1 _Z6vecAddPKiS0_Pii_param_0,
	.param .u64 .ptr .align 1 _Z6vecAddPKiS0_Pii_param_1,
	.param .u64 .ptr .align 1 _Z6vecAddPKiS0_Pii_param_2,
	.param .u32 _Z6vecAddPKiS0_Pii_param_3
)
{
	.reg .pred 	%p<2>;
	.reg .b32 	%r<9>;
	.reg .b64 	%rd<11>;

	ld.param.u64 	%rd1, [_Z6vecAddPKiS0_Pii_param_0];
	ld.param.u64 	%rd2, [_Z6vecAddPKiS0_Pii_param_1];
	ld.param.u64 	%rd3, [_Z6vecAddPKiS0_Pii_param_2];
	ld.param.u32 	%r2, [_Z6vecAddPKiS0_Pii_param_3];
	mov.u32 	%r3, %tid.x;
	mov.u32 	%r4, %ctaid.x;
	mov.u32 	%r5, %ntid.x;
	mad.lo.s32 	%r1, %r4, %r5, %r3;
	setp.ge.s32 	%p1, %r1, %r2;
	@%p1 bra 	$L__BB0_2;
	cvta.to.global.u64 	%rd4, %rd1;
	cvta.to.global.u64 	%rd5, %rd2;
	cvta.to.global.u64 	%rd6, %rd3;
	mul.wide.s32 	%rd7, %r1, 4;
	add.s64 	%rd8, %rd4, %rd7;
	ld.global.u32 	%r6, [%rd8];
	add.s64 	%rd9, %rd5, %rd7;
	ld.global.u32 	%r7, [%rd9];
	add.s32 	%r8, %r7, %r6;
	add.s64 	%rd10, %rd6, %rd7;
	st.global.u32 	[%rd10], %r8;
$L__BB0_2:
	ret;

}


// ===== COMPILED SASS (sm_100) =====

	.target	sm_100

	.elftype	@"ET_EXEC"


//--------------------- .note.nv.tkinfo           --------------------------
	.section	.note.nv.tkinfo,"",@"SHT_NOTE"
	.sectionflags	@"SHF_NOTE_NV_TKINFO"
	.tkinfo
        /*0018*/ 	.word	0x00000002
        /*0030*/ 	.string	""
        /*0030*/ 	.string	"ptxas"
        /*0030*/ 	.string	"Cuda compilation tools, release 13.0, V13.0.88"
        /*0030*/ 	.string	"Build cuda_13.0.r13.0/compiler.36424714_0"
        /*0030*/ 	.string	"-arch sm_100 -m 64 "



//--------------------- .note.nv.cuinfo           --------------------------
	.section	.note.nv.cuinfo,"",@"SHT_NOTE"
	.sectionflags	@"SHF_NOTE_NV_CUINFO"
        /*0018*/ 	.short	0x0002
        /*001a*/ 	.short	0x0064
        /*001c*/ 	.short	0x0082
	.zero		2


//--------------------- .nv.info                  --------------------------
	.section	.nv.info,"",@"SHT_CUDA_INFO"
	.align	4


	//----- nvinfo : EIATTR_REGCOUNT
	.align		4
        /*0000*/ 	.byte	0x04, 0x2f
        /*0002*/ 	.short	(.L_1 - .L_0)
	.align		4
.L_0:
        /*0004*/ 	.word	index@(_Z6vecAddPKiS0_Pii)
        /*0008*/ 	.word	0x0000000c


	//----- nvinfo : EIATTR_FRAME_SIZE
	.align		4
.L_1:
        /*000c*/ 	.byte	0x04, 0x11
        /*000e*/ 	.short	(.L_3 - .L_2)
	.align		4
.L_2:
        /*0010*/ 	.word	index@(_Z6vecAddPKiS0_Pii)
        /*0014*/ 	.word	0x00000000


	//----- nvinfo : EIATTR_MIN_STACK_SIZE
	.align		4
.L_3:
        /*0018*/ 	.byte	0x04, 0x12
        /*001a*/ 	.short	(.L_5 - .L_4)
	.align		4
.L_4:
        /*001c*/ 	.word	index@(_Z6vecAddPKiS0_Pii)
        /*0020*/ 	.word	0x00000000
.L_5:


//--------------------- .nv.compat                --------------------------
	.section	.nv.compat,"",@"SHT_CUDA_COMPAT_INFO"
	.align	4
        /*0000*/ 	.byte	0x02, 0x09, 0x00, 0x00, 0x02, 0x02, 0x01, 0x00, 0x02, 0x05, 0x05, 0x00, 0x03, 0x07, 0x01, 0x01
        /*0010*/ 	.byte	0x02, 0x03, 0x00, 0x00, 0x02, 0x06, 0x01, 0x00, 0x04, 0x0b, 0x08, 0x00, 0x09, 0x00, 0x00, 0x00
        /*0020*/ 	.byte	0x00, 0x00, 0x00, 0x00


//--------------------- .nv.info._Z6vecAddPKiS0_Pii --------------------------
	.section	.nv.info._Z6vecAddPKiS0_Pii,"",@"SHT_CUDA_INFO"
	.sectionflags	@""
	.align	4


	//----- nvinfo : EIATTR_CUDA_API_VERSION
	.align		4
        /*0000*/ 	.byte	0x04, 0x37
        /*0002*/ 	.short	(.L_7 - .L_6)
.L_6:
        /*0004*/ 	.word	0x00000082


	//----- nvinfo : EIATTR_KPARAM_INFO
	.align		4
.L_7:
        /*0008*/ 	.byte	0x04, 0x17
        /*000a*/ 	.short	(.L_9 - .L_8)
.L_8:
        /*000c*/ 	.word	0x00000000
        /*0010*/ 	.short	0x0003
        /*0012*/ 	.short	0x0018
        /*0014*/ 	.byte	0x00, 0xf0, 0x11, 0x00


	//----- nvinfo : EIATTR_KPARAM_INFO
	.align		4
.L_9:
        /*0018*/ 	.byte	0x04, 0x17
        /*001a*/ 	.short	(.L_11 - .L_10)
.L_10:
        /*001c*/ 	.word	0x00000000
        /*0020*/ 	.short	0x0002
        /*0022*/ 	.short	0x0010
        /*0024*/ 	.byte	0x00, 0xf5, 0x21, 0x00


	//----- nvinfo : EIATTR_KPARAM_INFO
	.align		4
.L_11:
        /*0028*/ 	.byte	0x04, 0x17
        /*002a*/ 	.short	(.L_13 - .L_12)
.L_12:
        /*002c*/ 	.word	0x00000000
        /*0030*/ 	.short	0x0001
        /*0032*/ 	.short	0x0008
        /*0034*/ 	.byte	0x00, 0xf5, 0x21, 0x00


	//----- nvinfo : EIATTR_KPARAM_INFO
	.align		4
.L_13:
        /*0038*/ 	.byte	0x04, 0x17
        /*003a*/ 	.short	(.L_15 - .L_14)
.L_14:
        /*003c*/ 	.word	0x00000000
        /*0040*/ 	.short	0x0000
        /*0042*/ 	.short	0x0000
        /*0044*/ 	.byte	0x00, 0xf5, 0x21, 0x00


	//----- nvinfo : EIATTR_SPARSE_MMA_MASK
	.align		4
.L_15:
        /*0048*/ 	.byte	0x03, 0x50
        /*004a*/ 	.short	0x0000


	//----- nvinfo : EIATTR_MAXREG_COUNT
	.align		4
        /*004c*/ 	.byte	0x03, 0x1b
        /*004e*/ 	.short	0x00ff


	//----- nvinfo : EIATTR_MERCURY_ISA_VERSION
	.align		4
        /*0050*/ 	.byte	0x03, 0x5f
        /*0052*/ 	.short	0x0101


	//----- nvinfo : EIATTR_VRC_CTA_INIT_COUNT
	.align		4
        /*0054*/ 	.byte	0x02, 0x4a
	.zero		1
	.zero		1


	//----- nvinfo : EIATTR_EXIT_INSTR_OFFSETS
	.align		4
        /*0058*/ 	.byte	0x04, 0x1c
        /*005a*/ 	.short	(.L_17 - .L_16)


	//   ....[0]....
.L_16:
        /*005c*/ 	.word	0x00000070


	//   ....[1]....
        /*0060*/ 	.word	0x00000130


	//----- nvinfo : EIATTR_CBANK_PARAM_SIZE
	.align		4
.L_17:
        /*0064*/ 	.byte	0x03, 0x19
        /*0066*/ 	.short	0x001c


	//----- nvinfo : EIATTR_PARAM_CBANK
	.align		4
        /*0068*/ 	.byte	0x04, 0x0a
        /*006a*/ 	.short	(.L_19 - .L_18)
	.align		4
.L_18:
        /*006c*/ 	.word	index@(.nv.constant0._Z6vecAddPKiS0_Pii)
        /*0070*/ 	.short	0x0380
        /*0072*/ 	.short	0x001c


	//----- nvinfo : EIATTR_SW_WAR
	.align		4
.L_19:
        /*0074*/ 	.byte	0x04, 0x36
        /*0076*/ 	.short	(.L_21 - .L_20)
.L_20:
        /*0078*/ 	.word	0x00000008
.L_21:


//--------------------- .nv.callgraph             --------------------------
	.section	.nv.callgraph,"",@"SHT_CUDA_CALLGRAPH"
	.align	4
	.sectionentsize	8
	.align		4
        /*0000*/ 	.word	0x00000000
	.align		4
        /*0004*/ 	.word	0xffffffff
	.align		4
        /*0008*/ 	.word	0x00000000
	.align		4
        /*000c*/ 	.word	0xfffffffe
	.align		4
        /*0010*/ 	.word	0x00000000
	.align		4
        /*0014*/ 	.word	0xfffffffd
	.align		4
        /*0018*/ 	.word	0x00000000
	.align		4
        /*001c*/ 	.word	0xfffffffc


//--------------------- .text._Z6vecAddPKiS0_Pii  --------------------------
	.section	.text._Z6vecAddPKiS0_Pii,"ax",@progbits
	.align	128
        .global         _Z6vecAddPKiS0_Pii
        .type           _Z6vecAddPKiS0_Pii,@function
        .size           _Z6vecAddPKiS0_Pii,(.L_x_1 - _Z6vecAddPKiS0_Pii)
        .other          _Z6vecAddPKiS0_Pii,@"STO_CUDA_ENTRY STV_DEFAULT"
_Z6vecAddPKiS0_Pii:
.text._Z6vecAddPKiS0_Pii:
[----:B------:R-:W-:Y:S01]  /*0000*/  LDC R1, c[0x0][0x37c] ;  /* 0x0000df00ff017b82 */ /* 0x000fe20000000800 */
[----:B------:R-:W0:Y:S07]  /*0010*/  S2R R9, SR_TID.X ;  /* 0x0000000000097919 */ /* 0x000e2e0000002100 */
[----:B------:R-:W0:Y:S01]  /*0020*/  S2UR UR4, SR_CTAID.X ;  /* 0x00000000000479c3 */ /* 0x000e220000002500 */
[----:B------:R-:W1:Y:S07]  /*0030*/  LDCU UR5, c[0x0][0x398] ;  /* 0x00007300ff0577ac */ /* 0x000e6e0008000800 */
[----:B------:R-:W0:Y:S02]  /*0040*/  LDC R0, c[0x0][0x360] ;  /* 0x0000d800ff007b82 */ /* 0x000e240000000800 */
[----:B0-----:R-:W-:-:S05]  /*0050*/  IMAD R9, R0, UR4, R9 ;  /* 0x0000000400097c24 */ /* 0x001fca000f8e0209 */
[----:B-1----:R-:W-:-:S13]  /*0060*/  ISETP.GE.AND P0, PT, R9, UR5, PT ;  /* 0x0000000509007c0c */ /* 0x002fda000bf06270 */
[----:B------:R-:W-:Y:S05]  /*0070*/  @P0 EXIT ;  /* 0x000000000000094d */ /* 0x000fea0003800000 */
[----:B------:R-:W0:Y:S01]  /*0080*/  LDC.64 R2, c[0x0][0x380] ;  /* 0x0000e000ff027b82 */ /* 0x000e220000000a00 */
[----:B------:R-:W1:Y:S07]  /*0090*/  LDCU.64 UR4, c[0x0][0x358] ;  /* 0x00006b00ff0477ac */ /* 0x000e6e0008000a00 */
[----:B------:R-:W2:Y:S08]  /*00a0*/  LDC.64 R4, c[0x0][0x388] ;  /* 0x0000e200ff047b82 */ /* 0x000eb00000000a00 */
[----:B------:R-:W3:Y:S01]  /*00b0*/  LDC.64 R6, c[0x0][0x390] ;  /* 0x0000e400ff067b82 */ /* 0x000ee20000000a00 */
[----:B0-----:R-:W-:-:S06]  /*00c0*/  IMAD.WIDE R2, R9, 0x4, R2 ;  /* 0x0000000409027825 */ /* 0x001fcc00078e0202 */
[----:B-1----:R-:W4:Y:S01]  /*00d0*/  LDG.E R2, desc[UR4][R2.64] ;  /* 0x0000000402027981 */ /* 0x002f22000c1e1900 */
[----:B--2---:R-:W-:-:S06]  /*00e0*/  IMAD.WIDE R4, R9, 0x4, R4 ;  /* 0x0000000409047825 */ /* 0x004fcc00078e0204 */
[----:B------:R-:W4:Y:S01]  /*00f0*/  LDG.E R5, desc[UR4][R4.64] ;  /* 0x0000000404057981 */ /* 0x000f22000c1e1900 */
[----:B---3--:R-:W-:Y:S01]  /*0100*/  IMAD.WIDE R6, R9, 0x4, R6 ;  /* 0x0000000409067825 */ /* 0x008fe200078e0206 */
[----:B----4-:R-:W-:-:S05]  /*0110*/  IADD3 R9, PT, PT, R2, R5, RZ ;  /* 0x0000000502097210 */ /* 0x010fca0007ffe0ff */
[----:B------:R-:W-:Y:S01]  /*0120*/  STG.E desc[UR4][R6.64], R9 ;  /* 0x0000000906007986 */ /* 0x000fe2000c101904 */
[----:B------:R-:W-:Y:S05]  /*0130*/  EXIT ;  /* 0x000000000000794d */ /* 0x000fea0003800000 */
.L_x_0:
[----:B------:R-:W-:-:S00]  /*0140*/  BRA `(.L_x_0) ;  /* 0xfffffffc00fc7947 */ /* 0x000fc0000383ffff */
[----:B------:R-:W-:-:S00]  /*0150*/  NOP ;  /* 0x0000000000007918 */ /* 0x000fc00000000000 */
        /* <DEDUP_REMOVED lines=10> */
.L_x_1:


//--------------------- .nv.shared.reserved.0     --------------------------
	.section	.nv.shared.reserved.0,"aw",@nobits
	.weak		__nv_reservedSMEM_offset_0_alias
	.size		__nv_reservedSMEM_offset_0_alias, 0, 64
	.other		__nv_reservedSMEM_offset_0_alias,@"STO_CUDA_RESERVED_SHARED STV_DEFAULT"
__nv_reservedSMEM_offset_0_alias:
	.zero		0
	.zero		64


//--------------------- .nv.constant0._Z6vecAddPKiS0_Pii --------------------------
	.section	.nv.constant0._Z6vecAddPKiS0_Pii,"a",@progbits
	.sectionflags	@""
	.align	4
.nv.constant0._Z6vecAddPKiS0_Pii:
	.zero		924


//--------------------- SYMBOLS --------------------------

	.type		.nv.reservedSmem.offset0,@object
	.size		.nv.reservedSmem.offset0,0x4
